//
// Generated by NVIDIA NVVM Compiler
//
// Compiler Build ID: CL-36424714
// Cuda compilation tools, release 13.0, V13.0.88
// Based on NVVM 20.0.0
//

.version 9.0
.target sm_100
.address_size 64

	// .globl	_Z17computeCollisionsPfS_iS_

.visible .entry _Z17computeCollisionsPfS_iS_(
	.param .u64 .ptr .align 1 _Z17computeCollisionsPfS_iS__param_0,
	.param .u64 .ptr .align 1 _Z17computeCollisionsPfS_iS__param_1,
	.param .u32 _Z17computeCollisionsPfS_iS__param_2,
	.param .u64 .ptr .align 1 _Z17computeCollisionsPfS_iS__param_3
)
{
	.reg .pred 	%p<7>;
	.reg .b32 	%r<11>;
	.reg .b32 	%f<22>;
	.reg .b64 	%rd<11>;

	ld.param.u64 	%rd5, [_Z17computeCollisionsPfS_iS__param_0];
	ld.param.u64 	%rd6, [_Z17computeCollisionsPfS_iS__param_1];
	ld.param.u32 	%r3, [_Z17computeCollisionsPfS_iS__param_2];
	mov.u32 	%r4, %ctaid.x;
	mov.u32 	%r5, %ntid.x;
	mov.u32 	%r6, %tid.x;
	mad.lo.s32 	%r1, %r4, %r5, %r6;
	mov.u32 	%r7, %ctaid.y;
	mov.u32 	%r8, %ntid.y;
	mov.u32 	%r9, %tid.y;
	mad.lo.s32 	%r2, %r7, %r8, %r9;
	max.s32 	%r10, %r1, %r2;
	setp.ge.s32 	%p1, %r10, %r3;
	setp.eq.s32 	%p2, %r1, %r2;
	or.pred  	%p3, %p2, %p1;
	@%p3 bra 	$L__BB0_3;
	cvta.to.global.u64 	%rd7, %rd5;
	cvta.to.global.u64 	%rd8, %rd6;
	mul.wide.s32 	%rd9, %r1, 4;
	add.s64 	%rd1, %rd7, %rd9;
	ld.global.f32 	%f1, [%rd1];
	add.s64 	%rd2, %rd8, %rd9;
	ld.global.f32 	%f4, [%rd2];
	mul.wide.u32 	%rd10, %r2, 4;
	add.s64 	%rd3, %rd7, %rd10;
	ld.global.f32 	%f5, [%rd3];
	add.s64 	%rd4, %rd8, %rd10;
	ld.global.f32 	%f6, [%rd4];
	sub.f32 	%f7, %f5, %f1;
	sub.f32 	%f8, %f6, %f4;
	mul.f32 	%f9, %f8, %f8;
	fma.rn.f32 	%f10, %f7, %f7, %f9;
	sqrt.rn.f32 	%f11, %f10;
	mul.f32 	%f12, %f11, 0fBE800000;
	div.rn.f32 	%f13, %f7, %f11;
	mul.f32 	%f2, %f13, %f12;
	div.rn.f32 	%f14, %f8, %f11;
	mul.f32 	%f3, %f14, %f12;
	setp.geu.f32 	%p4, %f10, 0f3F333333;
	setp.leu.f32 	%p5, %f10, 0f2EDBE6FF;
	or.pred  	%p6, %p4, %p5;
	@%p6 bra 	$L__BB0_3;
	add.f32 	%f15, %f2, %f1;
	st.global.f32 	[%rd1], %f15;
	ld.global.f32 	%f16, [%rd2];
	add.f32 	%f17, %f3, %f16;
	st.global.f32 	[%rd2], %f17;
	ld.global.f32 	%f18, [%rd3];
	sub.f32 	%f19, %f18, %f2;
	st.global.f32 	[%rd3], %f19;
	ld.global.f32 	%f20, [%rd4];
	sub.f32 	%f21, %f20, %f3;
	st.global.f32 	[%rd4], %f21;
$L__BB0_3:
	ret;

}
	// .globl	_Z18integratePositionsiPfS_S_S_S_S_ifS_f
.visible .entry _Z18integratePositionsiPfS_S_S_S_S_ifS_f(
	.param .u32 _Z18integratePositionsiPfS_S_S_S_S_ifS_f_param_0,
	.param .u64 .ptr .align 1 _Z18integratePositionsiPfS_S_S_S_S_ifS_f_param_1,
	.param .u64 .ptr .align 1 _Z18integratePositionsiPfS_S_S_S_S_ifS_f_param_2,
	.param .u64 .ptr .align 1 _Z18integratePositionsiPfS_S_S_S_S_ifS_f_param_3,
	.param .u64 .ptr .align 1 _Z18integratePositionsiPfS_S_S_S_S_ifS_f_param_4,
	.param .u64 .ptr .align 1 _Z18integratePositionsiPfS_S_S_S_S_ifS_f_param_5,
	.param .u64 .ptr .align 1 _Z18integratePositionsiPfS_S_S_S_S_ifS_f_param_6,
	.param .u32 _Z18integratePositionsiPfS_S_S_S_S_ifS_f_param_7,
	.param .f32 _Z18integratePositionsiPfS_S_S_S_S_ifS_f_param_8,
	.param .u64 .ptr .align 1 _Z18integratePositionsiPfS_S_S_S_S_ifS_f_param_9,
	.param .f32 _Z18integratePositionsiPfS_S_S_S_S_ifS_f_param_10
)
{
	.reg .pred 	%p<7>;
	.reg .b32 	%r<16>;
	.reg .b32 	%f<15>;
	.reg .b64 	%rd<24>;
	.reg .b64 	%fd<7>;

	ld.param.u32 	%r2, [_Z18integratePositionsiPfS_S_S_S_S_ifS_f_param_0];
	ld.param.u64 	%rd5, [_Z18integratePositionsiPfS_S_S_S_S_ifS_f_param_1];
	ld.param.u64 	%rd6, [_Z18integratePositionsiPfS_S_S_S_S_ifS_f_param_2];
	ld.param.u64 	%rd9, [_Z18integratePositionsiPfS_S_S_S_S_ifS_f_param_3];
	ld.param.u64 	%rd10, [_Z18integratePositionsiPfS_S_S_S_S_ifS_f_param_4];
	ld.param.u64 	%rd7, [_Z18integratePositionsiPfS_S_S_S_S_ifS_f_param_5];
	ld.param.u64 	%rd8, [_Z18integratePositionsiPfS_S_S_S_S_ifS_f_param_6];
	ld.param.u32 	%r3, [_Z18integratePositionsiPfS_S_S_S_S_ifS_f_param_7];
	ld.param.f32 	%f4, [_Z18integratePositionsiPfS_S_S_S_S_ifS_f_param_8];
	ld.param.f32 	%f5, [_Z18integratePositionsiPfS_S_S_S_S_ifS_f_param_10];
	cvta.to.global.u64 	%rd1, %rd10;
	cvta.to.global.u64 	%rd2, %rd9;
	mov.u32 	%r4, %ctaid.x;
	mov.u32 	%r5, %ntid.x;
	mov.u32 	%r6, %tid.x;
	mad.lo.s32 	%r1, %r4, %r5, %r6;
	add.f32 	%f1, %f5, 0fBF000000;
	setp.ge.s32 	%p1, %r1, %r3;
	@%p1 bra 	$L__BB1_11;
	mad.lo.s32 	%r7, %r2, -1030792151, 85899344;
	shf.l.wrap.b32 	%r8, %r7, %r7, 30;
	setp.gt.u32 	%p2, %r8, 42949672;
	@%p2 bra 	$L__BB1_3;
	mul.hi.s32 	%r9, %r2, 1374389535;
	shr.u32 	%r10, %r9, 31;
	shr.s32 	%r11, %r9, 5;
	add.s32 	%r12, %r11, %r10;
	mul.wide.s32 	%rd11, %r1, 4;
	add.s64 	%rd12, %rd2, %rd11;
	ld.global.f32 	%f6, [%rd12];
	mad.lo.s32 	%r13, %r3, %r12, %r1;
	cvta.to.global.u64 	%rd13, %rd5;
	mul.wide.s32 	%rd14, %r13, 4;
	add.s64 	%rd15, %rd13, %rd14;
	st.global.f32 	[%rd15], %f6;
	add.s64 	%rd16, %rd1, %rd11;
	ld.global.f32 	%f7, [%rd16];
	cvta.to.global.u64 	%rd17, %rd6;
	add.s64 	%rd18, %rd17, %rd14;
	st.global.f32 	[%rd18], %f7;
$L__BB1_3:
	cvta.to.global.u64 	%rd19, %rd7;
	mul.wide.s32 	%rd20, %r1, 4;
	add.s64 	%rd21, %rd19, %rd20;
	ld.global.f32 	%f8, [%rd21];
	add.s64 	%rd3, %rd2, %rd20;
	ld.global.f32 	%f9, [%rd3];
	fma.rn.f32 	%f10, %f4, %f8, %f9;
	st.global.f32 	[%rd3], %f10;
	cvta.to.global.u64 	%rd22, %rd8;
	add.s64 	%rd23, %rd22, %rd20;
	ld.global.f32 	%f11, [%rd23];
	mul.f32 	%f12, %f4, %f11;
	cvt.f64.f32 	%fd1, %f12;
	cvt.f64.f32 	%fd2, %f4;
	mul.f64 	%fd3, %fd2, 0dBFF8000000000000;
	fma.rn.f64 	%fd4, %fd3, %fd2, %fd1;
	add.s64 	%rd4, %rd1, %rd20;
	ld.global.f32 	%f13, [%rd4];
	cvt.f64.f32 	%fd5, %f13;
	add.f64 	%fd6, %fd4, %fd5;
	cvt.rn.f32.f64 	%f14, %fd6;
	st.global.f32 	[%rd4], %f14;
	ld.global.f32 	%f2, [%rd3];
	setp.leu.f32 	%p3, %f2, %f1;
	@%p3 bra 	$L__BB1_5;
	st.global.f32 	[%rd3], %f1;
	bra.uni 	$L__BB1_7;
$L__BB1_5:
	setp.geu.f32 	%p4, %f2, 0f3F000000;
	@%p4 bra 	$L__BB1_7;
	mov.b32 	%r14, 1056964608;
	st.global.u32 	[%rd3], %r14;
$L__BB1_7:
	ld.global.f32 	%f3, [%rd4];
	setp.leu.f32 	%p5, %f3, %f1;
	@%p5 bra 	$L__BB1_9;
	st.global.f32 	[%rd4], %f1;
	bra.uni 	$L__BB1_11;
$L__BB1_9:
	setp.geu.f32 	%p6, %f3, 0f3F000000;
	@%p6 bra 	$L__BB1_11;
	mov.b32 	%r15, 1056964608;
	st.global.u32 	[%rd4], %r15;
$L__BB1_11:
	ret;

}
	// .globl	_Z19integrateVelocitiesPfS_if
.visible .entry _Z19integrateVelocitiesPfS_if(
	.param .u64 .ptr .align 1 _Z19integrateVelocitiesPfS_if_param_0,
	.param .u64 .ptr .align 1 _Z19integrateVelocitiesPfS_if_param_1,
	.param .u32 _Z19integrateVelocitiesPfS_if_param_2,
	.param .f32 _Z19integrateVelocitiesPfS_if_param_3
)
{
	.reg .pred 	%p<2>;
	.reg .b32 	%r<6>;
	.reg .b32 	%f<4>;
	.reg .b64 	%rd<5>;

	ld.param.u64 	%rd1, [_Z19integrateVelocitiesPfS_if_param_1];
	ld.param.u32 	%r2, [_Z19integrateVelocitiesPfS_if_param_2];
	ld.param.f32 	%f1, [_Z19integrateVelocitiesPfS_if_param_3];
	mov.u32 	%r3, %ctaid.x;
	mov.u32 	%r4, %ntid.x;
	mov.u32 	%r5, %tid.x;
	mad.lo.s32 	%r1, %r3, %r4, %r5;
	setp.ge.s32 	%p1, %r1, %r2;
	@%p1 bra 	$L__BB2_2;
	cvta.to.global.u64 	%rd2, %rd1;
	mul.wide.s32 	%rd3, %r1, 4;
	add.s64 	%rd4, %rd2, %rd3;
	ld.global.f32 	%f2, [%rd4];
	fma.rn.f32 	%f3, %f1, 0fC0400000, %f2;
	st.global.f32 	[%rd4], %f3;
$L__BB2_2:
	ret;

}


// ===== COMPILED SASS (sm_100) =====

	.target	sm_100

	.elftype	@"ET_EXEC"


//--------------------- .note.nv.tkinfo           --------------------------
	.section	.note.nv.tkinfo,"",@"SHT_NOTE"
	.sectionflags	@"SHF_NOTE_NV_TKINFO"
	.tkinfo
        /*0018*/ 	.word	0x00000002
        /*0030*/ 	.string	""
        /*0030*/ 	.string	"ptxas"
        /*0030*/ 	.string	"Cuda compilation tools, release 13.0, V13.0.88"
        /*0030*/ 	.string	"Build cuda_13.0.r13.0/compiler.36424714_0"
        /*0030*/ 	.string	"-arch sm_100 -m 64 "



//--------------------- .note.nv.cuinfo           --------------------------
	.section	.note.nv.cuinfo,"",@"SHT_NOTE"
	.sectionflags	@"SHF_NOTE_NV_CUINFO"
        /*0018*/ 	.short	0x0002
        /*001a*/ 	.short	0x0064
        /*001c*/ 	.short	0x0082
	.zero		2


//--------------------- .nv.info                  --------------------------
	.section	.nv.info,"",@"SHT_CUDA_INFO"
	.align	4


	//----- nvinfo : EIATTR_REGCOUNT
	.align		4
        /*0000*/ 	.byte	0x04, 0x2f
        /*0002*/ 	.short	(.L_1 - .L_0)
	.align		4
.L_0:
        /*0004*/ 	.word	index@(_Z17computeCollisionsPfS_iS_)
        /*0008*/ 	.word	0x0000001b


	//----- nvinfo : EIATTR_FRAME_SIZE
	.align		4
.L_1:
        /*000c*/ 	.byte	0x04, 0x11
        /*000e*/ 	.short	(.L_3 - .L_2)
	.align		4
.L_2:
        /*0010*/ 	.word	index@($__internal_1_$__cuda_sm3x_div_rn_noftz_f32_slowpath)
        /*0014*/ 	.word	0x00000000


	//----- nvinfo : EIATTR_FRAME_SIZE
	.align		4
.L_3:
        /*0018*/ 	.byte	0x04, 0x11
        /*001a*/ 	.short	(.L_5 - .L_4)
	.align		4
.L_4:
        /*001c*/ 	.word	index@($__internal_0_$__cuda_sm20_sqrt_rn_f32_slowpath)
        /*0020*/ 	.word	0x00000000


	//----- nvinfo : EIATTR_FRAME_SIZE
	.align		4
.L_5:
        /*0024*/ 	.byte	0x04, 0x11
        /*0026*/ 	.short	(.L_7 - .L_6)
	.align		4
.L_6:
        /*0028*/ 	.word	index@(_Z17computeCollisionsPfS_iS_)
        /*002c*/ 	.word	0x00000000


	//----- nvinfo : EIATTR_REGCOUNT
	.align		4
.L_7:
        /*0030*/ 	.byte	0x04, 0x2f
        /*0032*/ 	.short	(.L_9 - .L_8)
	.align		4
.L_8:
        /*0034*/ 	.word	index@(_Z18integratePositionsiPfS_S_S_S_S_ifS_f)
        /*0038*/ 	.word	0x00000016


	//----- nvinfo : EIATTR_FRAME_SIZE
	.align		4
.L_9:
        /*003c*/ 	.byte	0x04, 0x11
        /*003e*/ 	.short	(.L_11 - .L_10)
	.align		4
.L_10:
        /*0040*/ 	.word	index@(_Z18integratePositionsiPfS_S_S_S_S_ifS_f)
        /*0044*/ 	.word	0x00000000


	//----- nvinfo : EIATTR_REGCOUNT
	.align		4
.L_11:
        /*0048*/ 	.byte	0x04, 0x2f
        /*004a*/ 	.short	(.L_13 - .L_12)
	.align		4
.L_12:
        /*004c*/ 	.word	index@(_Z19integrateVelocitiesPfS_if)
        /*0050*/ 	.word	0x00000008


	//----- nvinfo : EIATTR_FRAME_SIZE
	.align		4
.L_13:
        /*0054*/ 	.byte	0x04, 0x11
        /*0056*/ 	.short	(.L_15 - .L_14)
	.align		4
.L_14:
        /*0058*/ 	.word	index@(_Z19integrateVelocitiesPfS_if)
        /*005c*/ 	.word	0x00000000


	//----- nvinfo : EIATTR_MIN_STACK_SIZE
	.align		4
.L_15:
        /*0060*/ 	.byte	0x04, 0x12
        /*0062*/ 	.short	(.L_17 - .L_16)
	.align		4
.L_16:
        /*0064*/ 	.word	index@(_Z19integrateVelocitiesPfS_if)
        /*0068*/ 	.word	0x00000000


	//----- nvinfo : EIATTR_MIN_STACK_SIZE
	.align		4
.L_17:
        /*006c*/ 	.byte	0x04, 0x12
        /*006e*/ 	.short	(.L_19 - .L_18)
	.align		4
.L_18:
        /*0070*/ 	.word	index@(_Z18integratePositionsiPfS_S_S_S_S_ifS_f)
        /*0074*/ 	.word	0x00000000


	//----- nvinfo : EIATTR_MIN_STACK_SIZE
	.align		4
.L_19:
        /*0078*/ 	.byte	0x04, 0x12
        /*007a*/ 	.short	(.L_21 - .L_20)
	.align		4
.L_20:
        /*007c*/ 	.word	index@(_Z17computeCollisionsPfS_iS_)
        /*0080*/ 	.word	0x00000000
.L_21:


//--------------------- .nv.compat                --------------------------
	.section	.nv.compat,"",@"SHT_CUDA_COMPAT_INFO"
	.align	4
        /*0000*/ 	.byte	0x02, 0x09, 0x00, 0x00, 0x02, 0x02, 0x01, 0x00, 0x02, 0x05, 0x05, 0x00, 0x03, 0x07, 0x01, 0x01
        /*0010*/ 	.byte	0x02, 0x03, 0x00, 0x00, 0x02, 0x06, 0x01, 0x00, 0x04, 0x0b, 0x08, 0x00, 0x01, 0x00, 0x00, 0x00
        /*0020*/ 	.byte	0x00, 0x00, 0x00, 0x00


//--------------------- .nv.info._Z19integrateVelocitiesPfS_if --------------------------
	.section	.nv.info._Z19integrateVelocitiesPfS_if,"",@"SHT_CUDA_INFO"
	.sectionflags	@""
	.align	4


	//----- nvinfo : EIATTR_CUDA_API_VERSION
	.align		4
        /*0000*/ 	.byte	0x04, 0x37
        /*0002*/ 	.short	(.L_23 - .L_22)
.L_22:
        /*0004*/ 	.word	0x00000082


	//----- nvinfo : EIATTR_KPARAM_INFO
	.align		4
.L_23:
        /*0008*/ 	.byte	0x04, 0x17
        /*000a*/ 	.short	(.L_25 - .L_24)
.L_24:
        /*000c*/ 	.word	0x00000000
        /*0010*/ 	.short	0x0003
        /*0012*/ 	.short	0x0014
        /*0014*/ 	.byte	0x00, 0xf0, 0x11, 0x00


	//----- nvinfo : EIATTR_KPARAM_INFO
	.align		4
.L_25:
        /*0018*/ 	.byte	0x04, 0x17
        /*001a*/ 	.short	(.L_27 - .L_26)
.L_26:
        /*001c*/ 	.word	0x00000000
        /*0020*/ 	.short	0x0002
        /*0022*/ 	.short	0x0010
        /*0024*/ 	.byte	0x00, 0xf0, 0x11, 0x00


	//----- nvinfo : EIATTR_KPARAM_INFO
	.align		4
.L_27:
        /*0028*/ 	.byte	0x04, 0x17
        /*002a*/ 	.short	(.L_29 - .L_28)
.L_28:
        /*002c*/ 	.word	0x00000000
        /*0030*/ 	.short	0x0001
        /*0032*/ 	.short	0x0008
        /*0034*/ 	.byte	0x00, 0xf5, 0x21, 0x00


	//----- nvinfo : EIATTR_KPARAM_INFO
	.align		4
.L_29:
        /*0038*/ 	.byte	0x04, 0x17
        /*003a*/ 	.short	(.L_31 - .L_30)
.L_30:
        /*003c*/ 	.word	0x00000000
        /*0040*/ 	.short	0x0000
        /*0042*/ 	.short	0x0000
        /*0044*/ 	.byte	0x00, 0xf5, 0x21, 0x00


	//----- nvinfo : EIATTR_SPARSE_MMA_MASK
	.align		4
.L_31:
        /*0048*/ 	.byte	0x03, 0x50
        /*004a*/ 	.short	0x0000


	//----- nvinfo : EIATTR_MAXREG_COUNT
	.align		4
        /*004c*/ 	.byte	0x03, 0x1b
        /*004e*/ 	.short	0x00ff


	//----- nvinfo : EIATTR_MERCURY_ISA_VERSION
	.align		4
        /*0050*/ 	.byte	0x03, 0x5f
        /*0052*/ 	.short	0x0101


	//----- nvinfo : EIATTR_VRC_CTA_INIT_COUNT
	.align		4
        /*0054*/ 	.byte	0x02, 0x4a
	.zero		1
	.zero		1


	//----- nvinfo : EIATTR_EXIT_INSTR_OFFSETS
	.align		4
        /*0058*/ 	.byte	0x04, 0x1c
        /*005a*/ 	.short	(.L_33 - .L_32)


	//   ....[0]....
.L_32:
        /*005c*/ 	.word	0x00000070


	//   ....[1]....
        /*0060*/ 	.word	0x000000f0


	//----- nvinfo : EIATTR_CBANK_PARAM_SIZE
	.align		4
.L_33:
        /*0064*/ 	.byte	0x03, 0x19
        /*0066*/ 	.short	0x0018


	//----- nvinfo : EIATTR_PARAM_CBANK
	.align		4
        /*0068*/ 	.byte	0x04, 0x0a
        /*006a*/ 	.short	(.L_35 - .L_34)
	.align		4
.L_34:
        /*006c*/ 	.word	index@(.nv.constant0._Z19integrateVelocitiesPfS_if)
        /*0070*/ 	.short	0x0380
        /*0072*/ 	.short	0x0018


	//----- nvinfo : EIATTR_SW_WAR
	.align		4
.L_35:
        /*0074*/ 	.byte	0x04, 0x36
        /*0076*/ 	.short	(.L_37 - .L_36)
.L_36:
        /*0078*/ 	.word	0x00000008
.L_37:


//--------------------- .nv.info._Z18integratePositionsiPfS_S_S_S_S_ifS_f --------------------------
	.section	.nv.info._Z18integratePositionsiPfS_S_S_S_S_ifS_f,"",@"SHT_CUDA_INFO"
	.sectionflags	@""
	.align	4


	//----- nvinfo : EIATTR_CUDA_API_VERSION
	.align		4
        /*0000*/ 	.byte	0x04, 0x37
        /*0002*/ 	.short	(.L_39 - .L_38)
.L_38:
        /*0004*/ 	.word	0x00000082


	//----- nvinfo : EIATTR_KPARAM_INFO
	.align		4
.L_39:
        /*0008*/ 	.byte	0x04, 0x17
        /*000a*/ 	.short	(.L_41 - .L_40)
.L_40:
        /*000c*/ 	.word	0x00000000
        /*0010*/ 	.short	0x000a
        /*0012*/ 	.short	0x0048
        /*0014*/ 	.byte	0x00, 0xf0, 0x11, 0x00


	//----- nvinfo : EIATTR_KPARAM_INFO
	.align		4
.L_41:
        /*0018*/ 	.byte	0x04, 0x17
        /*001a*/ 	.short	(.L_43 - .L_42)
.L_42:
        /*001c*/ 	.word	0x00000000
        /*0020*/ 	.short	0x0009
        /*0022*/ 	.short	0x0040
        /*0024*/ 	.byte	0x00, 0xf5, 0x21, 0x00


	//----- nvinfo : EIATTR_KPARAM_INFO
	.align		4
.L_43:
        /*0028*/ 	.byte	0x04, 0x17
        /*002a*/ 	.short	(.L_45 - .L_44)
.L_44:
        /*002c*/ 	.word	0x00000000
        /*0030*/ 	.short	0x0008
        /*0032*/ 	.short	0x003c
        /*0034*/ 	.byte	0x00, 0xf0, 0x11, 0x00


	//----- nvinfo : EIATTR_KPARAM_INFO
	.align		4
.L_45:
        /*0038*/ 	.byte	0x04, 0x17
        /*003a*/ 	.short	(.L_47 - .L_46)
.L_46:
        /*003c*/ 	.word	0x00000000
        /*0040*/ 	.short	0x0007
        /*0042*/ 	.short	0x0038
        /*0044*/ 	.byte	0x00, 0xf0, 0x11, 0x00


	//----- nvinfo : EIATTR_KPARAM_INFO
	.align		4
.L_47:
        /*0048*/ 	.byte	0x04, 0x17
        /*004a*/ 	.short	(.L_49 - .L_48)
.L_48:
        /*004c*/ 	.word	0x00000000
        /*0050*/ 	.short	0x0006
        /*0052*/ 	.short	0x0030
        /*0054*/ 	.byte	0x00, 0xf5, 0x21, 0x00


	//----- nvinfo : EIATTR_KPARAM_INFO
	.align		4
.L_49:
        /*0058*/ 	.byte	0x04, 0x17
        /*005a*/ 	.short	(.L_51 - .L_50)
.L_50:
        /*005c*/ 	.word	0x00000000
        /*0060*/ 	.short	0x0005
        /*0062*/ 	.short	0x0028
        /*0064*/ 	.byte	0x00, 0xf5, 0x21, 0x00


	//----- nvinfo : EIATTR_KPARAM_INFO
	.align		4
.L_51:
        /*0068*/ 	.byte	0x04, 0x17
        /*006a*/ 	.short	(.L_53 - .L_52)
.L_52:
        /*006c*/ 	.word	0x00000000
        /*0070*/ 	.short	0x0004
        /*0072*/ 	.short	0x0020
        /*0074*/ 	.byte	0x00, 0xf5, 0x21, 0x00


	//----- nvinfo : EIATTR_KPARAM_INFO
	.align		4
.L_53:
        /*0078*/ 	.byte	0x04, 0x17
        /*007a*/ 	.short	(.L_55 - .L_54)
.L_54:
        /*007c*/ 	.word	0x00000000
        /*0080*/ 	.short	0x0003
        /*0082*/ 	.short	0x0018
        /*0084*/ 	.byte	0x00, 0xf5, 0x21, 0x00


	//----- nvinfo : EIATTR_KPARAM_INFO
	.align		4
.L_55:
        /*0088*/ 	.byte	0x04, 0x17
        /*008a*/ 	.short	(.L_57 - .L_56)
.L_56:
        /*008c*/ 	.word	0x00000000
        /*0090*/ 	.short	0x0002
        /*0092*/ 	.short	0x0010
        /*0094*/ 	.byte	0x00, 0xf5, 0x21, 0x00


	//----- nvinfo : EIATTR_KPARAM_INFO
	.align		4
.L_57:
        /*0098*/ 	.byte	0x04, 0x17
        /*009a*/ 	.short	(.L_59 - .L_58)
.L_58:
        /*009c*/ 	.word	0x00000000
        /*00a0*/ 	.short	0x0001
        /*00a2*/ 	.short	0x0008
        /*00a4*/ 	.byte	0x00, 0xf5, 0x21, 0x00


	//----- nvinfo : EIATTR_KPARAM_INFO
	.align		4
.L_59:
        /*00a8*/ 	.byte	0x04, 0x17
        /*00aa*/ 	.short	(.L_61 - .L_60)
.L_60:
        /*00ac*/ 	.word	0x00000000
        /*00b0*/ 	.short	0x0000
        /*00b2*/ 	.short	0x0000
        /*00b4*/ 	.byte	0x00, 0xf0, 0x11, 0x00


	//----- nvinfo : EIATTR_SPARSE_MMA_MASK
	.align		4
.L_61:
        /*00b8*/ 	.byte	0x03, 0x50
        /*00ba*/ 	.short	0x0000


	//----- nvinfo : EIATTR_MAXREG_COUNT
	.align		4
        /*00bc*/ 	.byte	0x03, 0x1b
        /*00be*/ 	.short	0x00ff


	//----- nvinfo : EIATTR_MERCURY_ISA_VERSION
	.align		4
        /*00c0*/ 	.byte	0x03, 0x5f
        /*00c2*/ 	.short	0x0101


	//----- nvinfo : EIATTR_VRC_CTA_INIT_COUNT
	.align		4
        /*00c4*/ 	.byte	0x02, 0x4a
	.zero		1
	.zero		1


	//----- nvinfo : EIATTR_EXIT_INSTR_OFFSETS
	.align		4
        /*00c8*/ 	.byte	0x04, 0x1c
        /*00ca*/ 	.short	(.L_63 - .L_62)


	//   ....[0]....
.L_62:
        /*00cc*/ 	.word	0x00000070


	//   ....[1]....
        /*00d0*/ 	.word	0x00000440


	//   ....[2]....
        /*00d4*/ 	.word	0x00000460


	//   ....[3]....
        /*00d8*/ 	.word	0x00000490


	//----- nvinfo : EIATTR_CRS_STACK_SIZE
	.align		4
.L_63:
        /*00dc*/ 	.byte	0x04, 0x1e
        /*00de*/ 	.short	(.L_65 - .L_64)
.L_64:
        /*00e0*/ 	.word	0x00000000


	//----- nvinfo : EIATTR_CBANK_PARAM_SIZE
	.align		4
.L_65:
        /*00e4*/ 	.byte	0x03, 0x19
        /*00e6*/ 	.short	0x004c


	//----- nvinfo : EIATTR_PARAM_CBANK
	.align		4
        /*00e8*/ 	.byte	0x04, 0x0a
        /*00ea*/ 	.short	(.L_67 - .L_66)
	.align		4
.L_66:
        /*00ec*/ 	.word	index@(.nv.constant0._Z18integratePositionsiPfS_S_S_S_S_ifS_f)
        /*00f0*/ 	.short	0x0380
        /*00f2*/ 	.short	0x004c


	//----- nvinfo : EIATTR_SW_WAR
	.align		4
.L_67:
        /*00f4*/ 	.byte	0x04, 0x36
        /*00f6*/ 	.short	(.L_69 - .L_68)
.L_68:
        /*00f8*/ 	.word	0x00000008
.L_69:


//--------------------- .nv.info._Z17computeCollisionsPfS_iS_ --------------------------
	.section	.nv.info._Z17computeCollisionsPfS_iS_,"",@"SHT_CUDA_INFO"
	.sectionflags	@""
	.align	4


	//----- nvinfo : EIATTR_CUDA_API_VERSION
	.align		4
        /*0000*/ 	.byte	0x04, 0x37
        /*0002*/ 	.short	(.L_71 - .L_70)
.L_70:
        /*0004*/ 	.word	0x00000082


	//----- nvinfo : EIATTR_KPARAM_INFO
	.align		4
.L_71:
        /*0008*/ 	.byte	0x04, 0x17
        /*000a*/ 	.short	(.L_73 - .L_72)
.L_72:
        /*000c*/ 	.word	0x00000000
        /*0010*/ 	.short	0x0003
        /*0012*/ 	.short	0x0018
        /*0014*/ 	.byte	0x00, 0xf5, 0x21, 0x00


	//----- nvinfo : EIATTR_KPARAM_INFO
	.align		4
.L_73:
        /*0018*/ 	.byte	0x04, 0x17
        /*001a*/ 	.short	(.L_75 - .L_74)
.L_74:
        /*001c*/ 	.word	0x00000000
        /*0020*/ 	.short	0x0002
        /*0022*/ 	.short	0x0010
        /*0024*/ 	.byte	0x00, 0xf0, 0x11, 0x00


	//----- nvinfo : EIATTR_KPARAM_INFO
	.align		4
.L_75:
        /*0028*/ 	.byte	0x04, 0x17
        /*002a*/ 	.short	(.L_77 - .L_76)
.L_76:
        /*002c*/ 	.word	0x00000000
        /*0030*/ 	.short	0x0001
        /*0032*/ 	.short	0x0008
        /*0034*/ 	.byte	0x00, 0xf5, 0x21, 0x00


	//----- nvinfo : EIATTR_KPARAM_INFO
	.align		4
.L_77:
        /*0038*/ 	.byte	0x04, 0x17
        /*003a*/ 	.short	(.L_79 - .L_78)
.L_78:
        /*003c*/ 	.word	0x00000000
        /*0040*/ 	.short	0x0000
        /*0042*/ 	.short	0x0000
        /*0044*/ 	.byte	0x00, 0xf5, 0x21, 0x00


	//----- nvinfo : EIATTR_SPARSE_MMA_MASK
	.align		4
.L_79:
        /*0048*/ 	.byte	0x03, 0x50
        /*004a*/ 	.short	0x0000


	//----- nvinfo : EIATTR_MAXREG_COUNT
	.align		4
        /*004c*/ 	.byte	0x03, 0x1b
        /*004e*/ 	.short	0x00ff


	//----- nvinfo : EIATTR_MERCURY_ISA_VERSION
	.align		4
        /*0050*/ 	.byte	0x03, 0x5f
        /*0052*/ 	.short	0x0101


	//----- nvinfo : EIATTR_VRC_CTA_INIT_COUNT
	.align		4
        /*0054*/ 	.byte	0x02, 0x4a
	.zero		1
	.zero		1


	//----- nvinfo : EIATTR_EXIT_INSTR_OFFSETS
	.align		4
        /*0058*/ 	.byte	0x04, 0x1c
        /*005a*/ 	.short	(.L_81 - .L_80)


	//   ....[0]....
.L_80:
        /*005c*/ 	.word	0x000000d0


	//   ....[1]....
        /*0060*/ 	.word	0x00000490


	//   ....[2]....
        /*0064*/ 	.word	0x00000560


	//----- nvinfo : EIATTR_CRS_STACK_SIZE
	.align		4
.L_81:
        /*0068*/ 	.byte	0x04, 0x1e
        /*006a*/ 	.short	(.L_83 - .L_82)
.L_82:
        /*006c*/ 	.word	0x00000000


	//----- nvinfo : EIATTR_CBANK_PARAM_SIZE
	.align		4
.L_83:
        /*0070*/ 	.byte	0x03, 0x19
        /*0072*/ 	.short	0x0020


	//----- nvinfo : EIATTR_PARAM_CBANK
	.align		4
        /*0074*/ 	.byte	0x04, 0x0a
        /*0076*/ 	.short	(.L_85 - .L_84)
	.align		4
.L_84:
        /*0078*/ 	.word	index@(.nv.constant0._Z17computeCollisionsPfS_iS_)
        /*007c*/ 	.short	0x0380
        /*007e*/ 	.short	0x0020


	//----- nvinfo : EIATTR_SW_WAR
	.align		4
.L_85:
        /*0080*/ 	.byte	0x04, 0x36
        /*0082*/ 	.short	(.L_87 - .L_86)
.L_86:
        /*0084*/ 	.word	0x00000008
.L_87:


//--------------------- .nv.callgraph             --------------------------
	.section	.nv.callgraph,"",@"SHT_CUDA_CALLGRAPH"
	.align	4
	.sectionentsize	8
	.align		4
        /*0000*/ 	.word	0x00000000
	.align		4
        /*0004*/ 	.word	0xffffffff
	.align		4
        /*0008*/ 	.word	0x00000000
	.align		4
        /*000c*/ 	.word	0xfffffffe
	.align		4
        /*0010*/ 	.word	0x00000000
	.align		4
        /*0014*/ 	.word	0xfffffffd
	.align		4
        /*0018*/ 	.word	0x00000000
	.align		4
        /*001c*/ 	.word	0xfffffffc


//--------------------- .text._Z19integrateVelocitiesPfS_if --------------------------
	.section	.text._Z19integrateVelocitiesPfS_if,"ax",@progbits
	.align	128
        .global         _Z19integrateVelocitiesPfS_if
        .type           _Z19integrateVelocitiesPfS_if,@function
        .size           _Z19integrateVelocitiesPfS_if,(.L_x_26 - _Z19integrateVelocitiesPfS_if)
        .other          _Z19integrateVelocitiesPfS_if,@"STO_CUDA_ENTRY STV_DEFAULT"
_Z19integrateVelocitiesPfS_if:
.text._Z19integrateVelocitiesPfS_if:
[----:B------:R-:W-:Y:S01]  /*0000*/  LDC R1, c[0x0][0x37c] ;  /* 0x0000df00ff017b82 */ /* 0x000fe20000000800 */
[----:B------:R-:W0:Y:S07]  /*0010*/  S2R R0, SR_TID.X ;  /* 0x0000000000007919 */ /* 0x000e2e0000002100 */
[----:B------:R-:W0:Y:S01]  /*0020*/  S2UR UR4, SR_CTAID.X ;  /* 0x00000000000479c3 */ /* 0x000e220000002500 */
[----:B------:R-:W1:Y:S07]  /*0030*/  LDCU UR5, c[0x0][0x390] ;  /* 0x00007200ff0577ac */ /* 0x000e6e0008000800 */
[----:B------:R-:W0:Y:S02]  /*0040*/  LDC R5, c[0x0][0x360] ;  /* 0x0000d800ff057b82 */ /* 0x000e240000000800 */
[----:B0-----:R-:W-:-:S05]  /*0050*/  IMAD R5, R5, UR4, R0 ;  /* 0x0000000405057c24 */ /* 0x001fca000f8e0200 */
[----:B-1----:R-:W-:-:S13]  /*0060*/  ISETP.GE.AND P0, PT, R5, UR5, PT ;  /* 0x0000000505007c0c */ /* 0x002fda000bf06270 */
[----:B------:R-:W-:Y:S05]  /*0070*/  @P0 EXIT ;  /* 0x000000000000094d */ /* 0x000fea0003800000 */
[----:B------:R-:W0:Y:S01]  /*0080*/  LDC.64 R2, c[0x0][0x388] ;  /* 0x0000e200ff027b82 */ /* 0x000e220000000a00 */
[----:B------:R-:W1:Y:S01]  /*0090*/  LDCU.64 UR4, c[0x0][0x358] ;  /* 0x00006b00ff0477ac */ /* 0x000e620008000a00 */
[----:B0-----:R-:W-:-:S06]  /*00a0*/  IMAD.WIDE R2, R5, 0x4, R2 ;  /* 0x0000000405027825 */ /* 0x001fcc00078e0202 */
[----:B------:R-:W0:Y:S01]  /*00b0*/  LDC R5, c[0x0][0x394] ;  /* 0x0000e500ff057b82 */ /* 0x000e220000000800 */
[----:B-1----:R-:W0:Y:S02]  /*00c0*/  LDG.E R0, desc[UR4][R2.64] ;  /* 0x0000000402007981 */ /* 0x002e24000c1e1900 */
[----:B0-----:R-:W-:-:S05]  /*00d0*/  FFMA R5, R5, -3, R0 ;  /* 0xc040000005057823 */ /* 0x001fca0000000000 */
[----:B------:R-:W-:Y:S01]  /*00e0*/  STG.E desc[UR4][R2.64], R5 ;  /* 0x0000000502007986 */ /* 0x000fe2000c101904 */
[----:B------:R-:W-:Y:S05]  /*00f0*/  EXIT ;  /* 0x000000000000794d */ /* 0x000fea0003800000 */
.L_x_0:
[----:B------:R-:W-:-:S00]  /*0100*/  BRA `(.L_x_0) ;  /* 0xfffffffc00fc7947 */ /* 0x000fc0000383ffff */
[----:B------:R-:W-:-:S00]  /*0110*/  NOP ;  /* 0x0000000000007918 */ /* 0x000fc00000000000 */
        /* <DEDUP_REMOVED lines=14> */
.L_x_26:


//--------------------- .text._Z18integratePositionsiPfS_S_S_S_S_ifS_f --------------------------
	.section	.text._Z18integratePositionsiPfS_S_S_S_S_ifS_f,"ax",@progbits
	.align	128
        .global         _Z18integratePositionsiPfS_S_S_S_S_ifS_f
        .type           _Z18integratePositionsiPfS_S_S_S_S_ifS_f,@function
        .size           _Z18integratePositionsiPfS_S_S_S_S_ifS_f,(.L_x_27 - _Z18integratePositionsiPfS_S_S_S_S_ifS_f)
        .other          _Z18integratePositionsiPfS_S_S_S_S_ifS_f,@"STO_CUDA_ENTRY STV_DEFAULT"
_Z18integratePositionsiPfS_S_S_S_S_ifS_f:
.text._Z18integratePositionsiPfS_S_S_S_S_ifS_f:
        /* <DEDUP_REMOVED lines=8> */
[----:B------:R-:W0:Y:S01]  /*0080*/  LDC R8, c[0x0][0x380] ;  /* 0x0000e000ff087b82 */ /* 0x000e220000000800 */
[----:B------:R-:W-:Y:S01]  /*0090*/  HFMA2 R5, -RZ, RZ, -3.279296875, 266.25 ;  /* 0xc28f5c29ff057431 */ /* 0x000fe200000001ff */
[----:B------:R-:W1:Y:S06]  /*00a0*/  LDCU.64 UR4, c[0x0][0x358] ;  /* 0x00006b00ff0477ac */ /* 0x000e6c0008000a00 */
[----:B------:R-:W2:Y:S08]  /*00b0*/  LDC.64 R2, c[0x0][0x398] ;  /* 0x0000e600ff027b82 */ /* 0x000eb00000000a00 */
[----:B------:R-:W3:Y:S01]  /*00c0*/  LDC.64 R10, c[0x0][0x3a8] ;  /* 0x0000ea00ff0a7b82 */ /* 0x000ee20000000a00 */
[----:B0-----:R-:W-:-:S05]  /*00d0*/  IMAD R4, R8, R5, 0x51eb850 ;  /* 0x051eb85008047424 */ /* 0x001fca00078e0205 */
[----:B------:R-:W-:-:S04]  /*00e0*/  SHF.L.W.U32.HI R4, R4, 0x1e, R4 ;  /* 0x0000001e04047819 */ /* 0x000fc80000010e04 */
[----:B------:R-:W-:-:S13]  /*00f0*/  ISETP.GT.U32.AND P0, PT, R4, 0x28f5c28, PT ;  /* 0x028f5c280400780c */ /* 0x000fda0003f04070 */
[----:B--2---:R-:W-:Y:S01]  /*0100*/  @!P0 IMAD.WIDE R2, R0, 0x4, R2 ;  /* 0x0000000400028825 */ /* 0x004fe200078e0202 */
[----:B------:R-:W0:Y:S04]  /*0110*/  @!P0 LDC.64 R4, c[0x0][0x388] ;  /* 0x0000e200ff048b82 */ /* 0x000e280000000a00 */
[----:B-1----:R1:W2:Y:S01]  /*0120*/  @!P0 LDG.E R13, desc[UR4][R2.64] ;  /* 0x00000004020d8981 */ /* 0x0022a2000c1e1900 */
[----:B------:R-:W-:-:S03]  /*0130*/  @!P0 IMAD.HI R8, R8, 0x51eb851f, RZ ;  /* 0x51eb851f08088827 */ /* 0x000fc600078e02ff */
[----:B------:R-:W4:Y:S02]  /*0140*/  @!P0 LDC.64 R6, c[0x0][0x3a0] ;  /* 0x0000e800ff068b82 */ /* 0x000f240000000a00 */
[----:B------:R-:W-:-:S04]  /*0150*/  @!P0 SHF.R.U32.HI R9, RZ, 0x1f, R8 ;  /* 0x0000001fff098819 */ /* 0x000fc80000011608 */
[----:B------:R-:W-:Y:S02]  /*0160*/  @!P0 LEA.HI.SX32 R9, R8, R9, 0x1b ;  /* 0x0000000908098211 */ /* 0x000fe400078fdaff */
[----:B-1----:R-:W1:Y:S03]  /*0170*/  LDC.64 R2, c[0x0][0x398] ;  /* 0x0000e600ff027b82 */ /* 0x002e660000000a00 */
[----:B------:R-:W-:Y:S01]  /*0180*/  @!P0 IMAD R15, R9, UR6, R0 ;  /* 0x00000006090f8c24 */ /* 0x000fe2000f8e0200 */
[----:B------:R-:W5:Y:S03]  /*0190*/  LDCU UR6, c[0x0][0x3bc] ;  /* 0x00007780ff0677ac */ /* 0x000f660008000800 */
[C---:B0-----:R-:W-:Y:S01]  /*01a0*/  @!P0 IMAD.WIDE R4, R15.reuse, 0x4, R4 ;  /* 0x000000040f048825 */ /* 0x041fe200078e0204 */
[----:B------:R-:W0:Y:S03]  /*01b0*/  LDC.64 R8, c[0x0][0x390] ;  /* 0x0000e400ff087b82 */ /* 0x000e260000000a00 */
[----:B----4-:R-:W-:Y:S01]  /*01c0*/  @!P0 IMAD.WIDE R6, R0, 0x4, R6 ;  /* 0x0000000400068825 */ /* 0x010fe200078e0206 */
[----:B--2---:R2:W-:Y:S04]  /*01d0*/  @!P0 STG.E desc[UR4][R4.64], R13 ;  /* 0x0000000d04008986 */ /* 0x0045e8000c101904 */
[----:B------:R-:W4:Y:S01]  /*01e0*/  @!P0 LDG.E R17, desc[UR4][R6.64] ;  /* 0x0000000406118981 */ /* 0x000f22000c1e1900 */
[----:B0-----:R-:W-:-:S04]  /*01f0*/  @!P0 IMAD.WIDE R8, R15, 0x4, R8 ;  /* 0x000000040f088825 */ /* 0x001fc800078e0208 */
[C---:B---3--:R-:W-:Y:S01]  /*0200*/  IMAD.WIDE R10, R0.reuse, 0x4, R10 ;  /* 0x00000004000a7825 */ /* 0x048fe200078e020a */
[----:B--2---:R-:W0:Y:S03]  /*0210*/  LDC.64 R4, c[0x0][0x3b0] ;  /* 0x0000ec00ff047b82 */ /* 0x004e260000000a00 */
[----:B-1----:R-:W-:-:S05]  /*0220*/  IMAD.WIDE R2, R0, 0x4, R2 ;  /* 0x0000000400027825 */ /* 0x002fca00078e0202 */
[----:B------:R-:W1:Y:S01]  /*0230*/  LDC.64 R12, c[0x0][0x3a0] ;  /* 0x0000e800ff0c7b82 */ /* 0x000e620000000a00 */
[----:B----4-:R2:W-:Y:S04]  /*0240*/  @!P0 STG.E desc[UR4][R8.64], R17 ;  /* 0x0000001108008986 */ /* 0x0105e8000c101904 */
[----:B------:R-:W5:Y:S04]  /*0250*/  LDG.E R10, desc[UR4][R10.64] ;  /* 0x000000040a0a7981 */ /* 0x000f68000c1e1900 */
[----:B------:R-:W5:Y:S01]  /*0260*/  LDG.E R15, desc[UR4][R2.64] ;  /* 0x00000004020f7981 */ /* 0x000f62000c1e1900 */
[----:B0-----:R-:W-:-:S04]  /*0270*/  IMAD.WIDE R6, R0, 0x4, R4 ;  /* 0x0000000400067825 */ /* 0x001fc800078e0204 */
[----:B-1----:R-:W-:-:S04]  /*0280*/  IMAD.WIDE R4, R0, 0x4, R12 ;  /* 0x0000000400047825 */ /* 0x002fc800078e020c */
[----:B-----5:R-:W-:-:S05]  /*0290*/  FFMA R19, R10, UR6, R15 ;  /* 0x000000060a137c23 */ /* 0x020fca000800000f */
[----:B------:R0:W-:Y:S04]  /*02a0*/  STG.E desc[UR4][R2.64], R19 ;  /* 0x0000001302007986 */ /* 0x0001e8000c101904 */
[----:B------:R1:W3:Y:S04]  /*02b0*/  LDG.E R6, desc[UR4][R6.64] ;  /* 0x0000000406067981 */ /* 0x0002e8000c1e1900 */
[----:B------:R-:W4:Y:S01]  /*02c0*/  LDG.E R14, desc[UR4][R4.64] ;  /* 0x00000004040e7981 */ /* 0x000f22000c1e1900 */
[----:B------:R-:W5:Y:S01]  /*02d0*/  F2F.F64.F32 R10, UR6 ;  /* 0x00000006000a7d10 */ /* 0x000f620008201800 */
[----:B-1----:R-:W1:Y:S01]  /*02e0*/  LDC R7, c[0x0][0x3c8] ;  /* 0x0000f200ff077b82 */ /* 0x002e620000000800 */
[----:B-----5:R-:W-:Y:S01]  /*02f0*/  DMUL R12, R10, -1.5 ;  /* 0xbff800000a0c7828 */ /* 0x020fe20000000000 */
[----:B---3--:R-:W-:-:S05]  /*0300*/  FMUL R0, R6, UR6 ;  /* 0x0000000606007c20 */ /* 0x008fca0008400000 */
[----:B--2---:R-:W2:Y:S08]  /*0310*/  F2F.F64.F32 R8, R0 ;  /* 0x0000000000087310 */ /* 0x004eb00000201800 */
[----:B----4-:R-:W3:Y:S01]  /*0320*/  F2F.F64.F32 R14, R14 ;  /* 0x0000000e000e7310 */ /* 0x010ee20000201800 */
[----:B--2---:R-:W-:-:S08]  /*0330*/  DFMA R8, R10, R12, R8 ;  /* 0x0000000c0a08722b */ /* 0x004fd00000000008 */
[----:B---3--:R-:W-:-:S10]  /*0340*/  DADD R8, R8, R14 ;  /* 0x0000000008087229 */ /* 0x008fd4000000000e */
[----:B------:R-:W2:Y:S02]  /*0350*/  F2F.F32.F64 R9, R8 ;  /* 0x0000000800097310 */ /* 0x000ea40000301000 */
[----:B--2---:R0:W-:Y:S04]  /*0360*/  STG.E desc[UR4][R4.64], R9 ;  /* 0x0000000904007986 */ /* 0x0041e8000c101904 */
[----:B------:R-:W2:Y:S01]  /*0370*/  LDG.E R6, desc[UR4][R2.64] ;  /* 0x0000000402067981 */ /* 0x000ea2000c1e1900 */
[----:B-1----:R-:W-:Y:S01]  /*0380*/  FADD R7, R7, -0.5 ;  /* 0xbf00000007077421 */ /* 0x002fe20000000000 */
[----:B------:R-:W-:Y:S04]  /*0390*/  BSSY.RECONVERGENT B0, `(.L_x_1) ;  /* 0x0000007000007945 */ /* 0x000fe80003800200 */
[----:B--2---:R-:W-:-:S13]  /*03a0*/  FSETP.GT.AND P0, PT, R6, R7, PT ;  /* 0x000000070600720b */ /* 0x004fda0003f04000 */
[----:B------:R0:W-:Y:S01]  /*03b0*/  @P0 STG.E desc[UR4][R2.64], R7 ;  /* 0x0000000702000986 */ /* 0x0001e2000c101904 */
[----:B------:R-:W-:Y:S05]  /*03c0*/  @P0 BRA `(.L_x_2) ;  /* 0x00000000000c0947 */ /* 0x000fea0003800000 */
[----:B------:R-:W-:-:S13]  /*03d0*/  FSETP.GEU.AND P0, PT, R6, 0.5, PT ;  /* 0x3f0000000600780b */ /* 0x000fda0003f0e000 */
[----:B0-----:R-:W-:-:S05]  /*03e0*/  @!P0 MOV R9, 0x3f000000 ;  /* 0x3f00000000098802 */ /* 0x001fca0000000f00 */
[----:B------:R1:W-:Y:S02]  /*03f0*/  @!P0 STG.E desc[UR4][R2.64], R9 ;  /* 0x0000000902008986 */ /* 0x0003e4000c101904 */
.L_x_2:
[----:B------:R-:W-:Y:S05]  /*0400*/  BSYNC.RECONVERGENT B0 ;  /* 0x0000000000007941 */ /* 0x000fea0003800200 */
.L_x_1:
[----:B------:R-:W2:Y:S02]  /*0410*/  LDG.E R0, desc[UR4][R4.64] ;  /* 0x0000000404007981 */ /* 0x000ea4000c1e1900 */
[----:B--2---:R-:W-:-:S13]  /*0420*/  FSETP.GT.AND P0, PT, R0, R7, PT ;  /* 0x000000070000720b */ /* 0x004fda0003f04000 */
[----:B------:R2:W-:Y:S01]  /*0430*/  @P0 STG.E desc[UR4][R4.64], R7 ;  /* 0x0000000704000986 */ /* 0x0005e2000c101904 */
[----:B------:R-:W-:Y:S05]  /*0440*/  @P0 EXIT ;  /* 0x000000000000094d */ /* 0x000fea0003800000 */
[----:B------:R-:W-:-:S13]  /*0450*/  FSETP.GEU.AND P0, PT, R0, 0.5, PT ;  /* 0x3f0000000000780b */ /* 0x000fda0003f0e000 */
[----:B------:R-:W-:Y:S05]  /*0460*/  @P0 EXIT ;  /* 0x000000000000094d */ /* 0x000fea0003800000 */
[----:B01----:R-:W-:-:S05]  /*0470*/  MOV R3, 0x3f000000 ;  /* 0x3f00000000037802 */ /* 0x003fca0000000f00 */
[----:B------:R-:W-:Y:S01]  /*0480*/  STG.E desc[UR4][R4.64], R3 ;  /* 0x0000000304007986 */ /* 0x000fe2000c101904 */
[----:B------:R-:W-:Y:S05]  /*0490*/  EXIT ;  /* 0x000000000000794d */ /* 0x000fea0003800000 */
.L_x_3:
        /* <DEDUP_REMOVED lines=14> */
.L_x_27:


//--------------------- .text._Z17computeCollisionsPfS_iS_ --------------------------
	.section	.text._Z17computeCollisionsPfS_iS_,"ax",@progbits
	.align	128
        .global         _Z17computeCollisionsPfS_iS_
        .type           _Z17computeCollisionsPfS_iS_,@function
        .size           _Z17computeCollisionsPfS_iS_,(.L_x_25 - _Z17computeCollisionsPfS_iS_)
        .other          _Z17computeCollisionsPfS_iS_,@"STO_CUDA_ENTRY STV_DEFAULT"
_Z17computeCollisionsPfS_iS_:
.text._Z17computeCollisionsPfS_iS_:
[----:B------:R-:W-:Y:S01]  /*0000*/  LDC R1, c[0x0][0x37c] ;  /* 0x0000df00ff017b82 */ /* 0x000fe20000000800 */
[----:B------:R-:W0:Y:S07]  /*0010*/  S2R R0, SR_TID.X ;  /* 0x0000000000007919 */ /* 0x000e2e0000002100 */
[----:B------:R-:W0:Y:S01]  /*0020*/  S2UR UR4, SR_CTAID.X ;  /* 0x00000000000479c3 */ /* 0x000e220000002500 */
[----:B------:R-:W1:Y:S01]  /*0030*/  LDCU UR6, c[0x0][0x390] ;  /* 0x00007200ff0677ac */ /* 0x000e620008000800 */
[----:B------:R-:W2:Y:S06]  /*0040*/  S2R R3, SR_TID.Y ;  /* 0x0000000000037919 */ /* 0x000eac0000002200 */
[----:B------:R-:W0:Y:S08]  /*0050*/  LDC R7, c[0x0][0x360] ;  /* 0x0000d800ff077b82 */ /* 0x000e300000000800 */
[----:B------:R-:W2:Y:S08]  /*0060*/  S2UR UR5, SR_CTAID.Y ;  /* 0x00000000000579c3 */ /* 0x000eb00000002600 */
[----:B------:R-:W2:Y:S01]  /*0070*/  LDC R2, c[0x0][0x364] ;  /* 0x0000d900ff027b82 */ /* 0x000ea20000000800 */
[----:B0-----:R-:W-:-:S02]  /*0080*/  IMAD R7, R7, UR4, R0 ;  /* 0x0000000407077c24 */ /* 0x001fc4000f8e0200 */
[----:B--2---:R-:W-:-:S05]  /*0090*/  IMAD R0, R2, UR5, R3 ;  /* 0x0000000502007c24 */ /* 0x004fca000f8e0203 */
[----:B------:R-:W-:-:S04]  /*00a0*/  VIMNMX R2, PT, PT, R7, R0, !PT ;  /* 0x0000000007027248 */ /* 0x000fc80007fe0100 */
[----:B-1----:R-:W-:-:S04]  /*00b0*/  ISETP.GE.AND P0, PT, R2, UR6, PT ;  /* 0x0000000602007c0c */ /* 0x002fc8000bf06270 */
[----:B------:R-:W-:-:S13]  /*00c0*/  ISETP.EQ.OR P0, PT, R7, R0, P0 ;  /* 0x000000000700720c */ /* 0x000fda0000702670 */
[----:B------:R-:W-:Y:S05]  /*00d0*/  @P0 EXIT ;  /* 0x000000000000094d */ /* 0x000fea0003800000 */
[----:B------:R-:W0:Y:S01]  /*00e0*/  LDC.64 R8, c[0x0][0x388] ;  /* 0x0000e200ff087b82 */ /* 0x000e220000000a00 */
[----:B------:R-:W1:Y:S07]  /*00f0*/  LDCU.64 UR4, c[0x0][0x358] ;  /* 0x00006b00ff0477ac */ /* 0x000e6e0008000a00 */
[----:B------:R-:W2:Y:S01]  /*0100*/  LDC.64 R4, c[0x0][0x380] ;  /* 0x0000e000ff047b82 */ /* 0x000ea20000000a00 */
[----:B0-----:R-:W-:-:S04]  /*0110*/  IMAD.WIDE R10, R7, 0x4, R8 ;  /* 0x00000004070a7825 */ /* 0x001fc800078e0208 */
[----:B------:R-:W-:-:S04]  /*0120*/  IMAD.WIDE.U32 R8, R0, 0x4, R8 ;  /* 0x0000000400087825 */ /* 0x000fc800078e0008 */
[--C-:B--2---:R-:W-:Y:S01]  /*0130*/  IMAD.WIDE R6, R7, 0x4, R4.reuse ;  /* 0x0000000407067825 */ /* 0x104fe200078e0204 */
[----:B-1----:R-:W2:Y:S03]  /*0140*/  LDG.E R13, desc[UR4][R8.64] ;  /* 0x00000004080d7981 */ /* 0x002ea6000c1e1900 */
[----:B------:R-:W-:Y:S01]  /*0150*/  IMAD.WIDE.U32 R4, R0, 0x4, R4 ;  /* 0x0000000400047825 */ /* 0x000fe200078e0004 */
[----:B------:R-:W3:Y:S04]  /*0160*/  LDG.E R12, desc[UR4][R6.64] ;  /* 0x00000004060c7981 */ /* 0x000ee8000c1e1900 */
[----:B------:R-:W2:Y:S04]  /*0170*/  LDG.E R0, desc[UR4][R10.64] ;  /* 0x000000040a007981 */ /* 0x000ea8000c1e1900 */
[----:B------:R-:W3:Y:S01]  /*0180*/  LDG.E R3, desc[UR4][R4.64] ;  /* 0x0000000404037981 */ /* 0x000ee2000c1e1900 */
[----:B------:R-:W-:Y:S01]  /*0190*/  BSSY.RECONVERGENT B0, `(.L_x_4) ;  /* 0x0000010000007945 */ /* 0x000fe20003800200 */
[----:B--2---:R-:W-:Y:S01]  /*01a0*/  FADD R0, -R0, R13 ;  /* 0x0000000d00007221 */ /* 0x004fe20000000100 */
[----:B---3--:R-:W-:-:S03]  /*01b0*/  FADD R2, -R12, R3 ;  /* 0x000000030c027221 */ /* 0x008fc60000000100 */
[----:B------:R-:W-:-:S04]  /*01c0*/  FMUL R13, R0, R0 ;  /* 0x00000000000d7220 */ /* 0x000fc80000400000 */
[----:B------:R-:W-:-:S04]  /*01d0*/  FFMA R13, R2, R2, R13 ;  /* 0x00000002020d7223 */ /* 0x000fc8000000000d */
[----:B------:R-:W-:Y:S01]  /*01e0*/  VIADD R3, R13, 0xf3000000 ;  /* 0xf30000000d037836 */ /* 0x000fe20000000000 */
[----:B------:R0:W1:Y:S04]  /*01f0*/  MUFU.RSQ R14, R13 ;  /* 0x0000000d000e7308 */ /* 0x0000680000001400 */
[----:B------:R-:W-:-:S13]  /*0200*/  ISETP.GT.U32.AND P0, PT, R3, 0x727fffff, PT ;  /* 0x727fffff0300780c */ /* 0x000fda0003f04070 */
[----:B01----:R-:W-:Y:S05]  /*0210*/  @!P0 BRA `(.L_x_5) ;  /* 0x00000000000c8947 */ /* 0x003fea0003800000 */
[----:B------:R-:W-:-:S07]  /*0220*/  MOV R19, 0x240 ;  /* 0x0000024000137802 */ /* 0x000fce0000000f00 */
[----:B------:R-:W-:Y:S05]  /*0230*/  CALL.REL.NOINC `($__internal_0_$__cuda_sm20_sqrt_rn_f32_slowpath) ;  /* 0x0000000000cc7944 */ /* 0x000fea0003c00000 */
[----:B------:R-:W-:Y:S05]  /*0240*/  BRA `(.L_x_6) ;  /* 0x0000000000107947 */ /* 0x000fea0003800000 */
.L_x_5:
[----:B------:R-:W-:Y:S01]  /*0250*/  FMUL.FTZ R16, R13, R14 ;  /* 0x0000000e0d107220 */ /* 0x000fe20000410000 */
[----:B------:R-:W-:-:S03]  /*0260*/  FMUL.FTZ R14, R14, 0.5 ;  /* 0x3f0000000e0e7820 */ /* 0x000fc60000410000 */
[----:B------:R-:W-:-:S04]  /*0270*/  FFMA R3, -R16, R16, R13 ;  /* 0x0000001010037223 */ /* 0x000fc8000000010d */
[----:B------:R-:W-:-:S07]  /*0280*/  FFMA R3, R3, R14, R16 ;  /* 0x0000000e03037223 */ /* 0x000fce0000000010 */
.L_x_6:
[----:B------:R-:W-:Y:S05]  /*0290*/  BSYNC.RECONVERGENT B0 ;  /* 0x0000000000007941 */ /* 0x000fea0003800200 */
.L_x_4:
[----:B------:R-:W0:Y:S01]  /*02a0*/  MUFU.RCP R14, R3 ;  /* 0x00000003000e7308 */ /* 0x000e220000001000 */
[----:B------:R-:W-:Y:S07]  /*02b0*/  BSSY.RECONVERGENT B0, `(.L_x_7) ;  /* 0x000000c000007945 */ /* 0x000fee0003800200 */
[----:B------:R-:W1:Y:S01]  /*02c0*/  FCHK P0, R2, R3 ;  /* 0x0000000302007302 */ /* 0x000e620000000000 */
[----:B0-----:R-:W-:-:S04]  /*02d0*/  FFMA R15, R14, -R3, 1 ;  /* 0x3f8000000e0f7423 */ /* 0x001fc80000000803 */
[----:B------:R-:W-:Y:S01]  /*02e0*/  FFMA R15, R14, R15, R14 ;  /* 0x0000000f0e0f7223 */ /* 0x000fe2000000000e */
[----:B------:R-:W-:-:S03]  /*02f0*/  FMUL R14, R3, -0.25 ;  /* 0xbe800000030e7820 */ /* 0x000fc60000400000 */
[----:B------:R-:W-:-:S04]  /*0300*/  FFMA R16, R2, R15, RZ ;  /* 0x0000000f02107223 */ /* 0x000fc800000000ff */
[----:B------:R-:W-:-:S04]  /*0310*/  FFMA R17, R16, -R3, R2 ;  /* 0x8000000310117223 */ /* 0x000fc80000000002 */
[----:B------:R-:W-:Y:S01]  /*0320*/  FFMA R15, R15, R17, R16 ;  /* 0x000000110f0f7223 */ /* 0x000fe20000000010 */
[----:B-1----:R-:W-:Y:S06]  /*0330*/  @!P0 BRA `(.L_x_8) ;  /* 0x00000000000c8947 */ /* 0x002fec0003800000 */
[----:B------:R-:W-:-:S07]  /*0340*/  MOV R16, 0x360 ;  /* 0x0000036000107802 */ /* 0x000fce0000000f00 */
[----:B------:R-:W-:Y:S05]  /*0350*/  CALL.REL.NOINC `($__internal_1_$__cuda_sm3x_div_rn_noftz_f32_slowpath) ;  /* 0x0000000000e47944 */ /* 0x000fea0003c00000 */
[----:B------:R-:W-:-:S07]  /*0360*/  IMAD.MOV.U32 R15, RZ, RZ, R2 ;  /* 0x000000ffff0f7224 */ /* 0x000fce00078e0002 */
.L_x_8:
[----:B------:R-:W-:Y:S05]  /*0370*/  BSYNC.RECONVERGENT B0 ;  /* 0x0000000000007941 */ /* 0x000fea0003800200 */
.L_x_7:
[----:B------:R-:W0:Y:S01]  /*0380*/  MUFU.RCP R2, R3 ;  /* 0x0000000300027308 */ /* 0x000e220000001000 */
[----:B------:R-:W-:Y:S01]  /*0390*/  BSSY.RECONVERGENT B0, `(.L_x_9) ;  /* 0x000000d000007945 */ /* 0x000fe20003800200 */
[----:B------:R-:W-:-:S06]  /*03a0*/  FMUL R15, R14, R15 ;  /* 0x0000000f0e0f7220 */ /* 0x000fcc0000400000 */
[----:B------:R-:W1:Y:S01]  /*03b0*/  FCHK P0, R0, R3 ;  /* 0x0000000300007302 */ /* 0x000e620000000000 */
[----:B0-----:R-:W-:-:S04]  /*03c0*/  FFMA R17, R2, -R3, 1 ;  /* 0x3f80000002117423 */ /* 0x001fc80000000803 */
[----:B------:R-:W-:-:S04]  /*03d0*/  FFMA R16, R2, R17, R2 ;  /* 0x0000001102107223 */ /* 0x000fc80000000002 */
[----:B------:R-:W-:-:S04]  /*03e0*/  FFMA R17, R0, R16, RZ ;  /* 0x0000001000117223 */ /* 0x000fc800000000ff */
[----:B------:R-:W-:-:S04]  /*03f0*/  FFMA R2, R17, -R3, R0 ;  /* 0x8000000311027223 */ /* 0x000fc80000000000 */
[----:B------:R-:W-:Y:S01]  /*0400*/  FFMA R17, R16, R2, R17 ;  /* 0x0000000210117223 */ /* 0x000fe20000000011 */
[----:B-1----:R-:W-:Y:S06]  /*0410*/  @!P0 BRA `(.L_x_10) ;  /* 0x0000000000108947 */ /* 0x002fec0003800000 */
[----:B------:R-:W-:Y:S02]  /*0420*/  MOV R2, R0 ;  /* 0x0000000000027202 */ /* 0x000fe40000000f00 */
[----:B------:R-:W-:-:S07]  /*0430*/  MOV R16, 0x450 ;  /* 0x0000045000107802 */ /* 0x000fce0000000f00 */
[----:B------:R-:W-:Y:S05]  /*0440*/  CALL.REL.NOINC `($__internal_1_$__cuda_sm3x_div_rn_noftz_f32_slowpath) ;  /* 0x0000000000a87944 */ /* 0x000fea0003c00000 */
[----:B------:R-:W-:-:S07]  /*0450*/  IMAD.MOV.U32 R17, RZ, RZ, R2 ;  /* 0x000000ffff117224 */ /* 0x000fce00078e0002 */
.L_x_10:
[----:B------:R-:W-:Y:S05]  /*0460*/  BSYNC.RECONVERGENT B0 ;  /* 0x0000000000007941 */ /* 0x000fea0003800200 */
.L_x_9:
[----:B------:R-:W-:-:S04]  /*0470*/  FSETP.GT.AND P0, PT, R13, 1.00000001335143196e-10, PT ;  /* 0x2edbe6ff0d00780b */ /* 0x000fc80003f04000 */
[----:B------:R-:W-:-:S13]  /*0480*/  FSETP.GEU.OR P0, PT, R13, 0.69999998807907104492, !P0 ;  /* 0x3f3333330d00780b */ /* 0x000fda000470e400 */
[----:B------:R-:W-:Y:S05]  /*0490*/  @P0 EXIT ;  /* 0x000000000000094d */ /* 0x000fea0003800000 */
[----:B------:R-:W-:-:S05]  /*04a0*/  FADD R3, R12, R15 ;  /* 0x0000000f0c037221 */ /* 0x000fca0000000000 */
[----:B------:R-:W-:Y:S04]  /*04b0*/  STG.E desc[UR4][R6.64], R3 ;  /* 0x0000000306007986 */ /* 0x000fe8000c101904 */
[----:B------:R-:W2:Y:S01]  /*04c0*/  LDG.E R0, desc[UR4][R10.64] ;  /* 0x000000040a007981 */ /* 0x000ea2000c1e1900 */
[----:B------:R-:W-:-:S04]  /*04d0*/  FMUL R17, R14, R17 ;  /* 0x000000110e117220 */ /* 0x000fc80000400000 */
[----:B--2---:R-:W-:-:S05]  /*04e0*/  FADD R13, R17, R0 ;  /* 0x00000000110d7221 */ /* 0x004fca0000000000 */
[----:B------:R-:W-:Y:S04]  /*04f0*/  STG.E desc[UR4][R10.64], R13 ;  /* 0x0000000d0a007986 */ /* 0x000fe8000c101904 */
[----:B------:R-:W2:Y:S02]  /*0500*/  LDG.E R0, desc[UR4][R4.64] ;  /* 0x0000000404007981 */ /* 0x000ea4000c1e1900 */
[----:B--2---:R-:W-:-:S05]  /*0510*/  FADD R15, -R15, R0 ;  /* 0x000000000f0f7221 */ /* 0x004fca0000000100 */
[----:B------:R-:W-:Y:S04]  /*0520*/  STG.E desc[UR4][R4.64], R15 ;  /* 0x0000000f04007986 */ /* 0x000fe8000c101904 */
[----:B------:R-:W2:Y:S02]  /*0530*/  LDG.E R0, desc[UR4][R8.64] ;  /* 0x0000000408007981 */ /* 0x000ea4000c1e1900 */
[----:B--2---:R-:W-:-:S05]  /*0540*/  FADD R17, -R17, R0 ;  /* 0x0000000011117221 */ /* 0x004fca0000000100 */
[----:B------:R-:W-:Y:S01]  /*0550*/  STG.E desc[UR4][R8.64], R17 ;  /* 0x0000001108007986 */ /* 0x000fe2000c101904 */
[----:B------:R-:W-:Y:S05]  /*0560*/  EXIT ;  /* 0x000000000000794d */ /* 0x000fea0003800000 */
        .weak           $__internal_0_$__cuda_sm20_sqrt_rn_f32_slowpath
        .type           $__internal_0_$__cuda_sm20_sqrt_rn_f32_slowpath,@function
        .size           $__internal_0_$__cuda_sm20_sqrt_rn_f32_slowpath,($__internal_1_$__cuda_sm3x_div_rn_noftz_f32_slowpath - $__internal_0_$__cuda_sm20_sqrt_rn_f32_slowpath)
$__internal_0_$__cuda_sm20_sqrt_rn_f32_slowpath:
[----:B------:R-:W-:-:S13]  /*0570*/  LOP3.LUT P0, RZ, R13, 0x7fffffff, RZ, 0xc0, !PT ;  /* 0x7fffffff0dff7812 */ /* 0x000fda000780c0ff */
[----:B------:R-:W-:Y:S01]  /*0580*/  @!P0 IMAD.MOV.U32 R14, RZ, RZ, R13 ;  /* 0x000000ffff0e8224 */ /* 0x000fe200078e000d */
[----:B------:R-:W-:Y:S06]  /*0590*/  @!P0 BRA `(.L_x_11) ;  /* 0x0000000000448947 */ /* 0x000fec0003800000 */
[----:B------:R-:W-:Y:S02]  /*05a0*/  FSETP.GEU.FTZ.AND P0, PT, R13, RZ, PT ;  /* 0x000000ff0d00720b */ /* 0x000fe40003f1e000 */
[----:B------:R-:W-:-:S11]  /*05b0*/  MOV R3, R13 ;  /* 0x0000000d00037202 */ /* 0x000fd60000000f00 */
[----:B------:R-:W-:Y:S01]  /*05c0*/  @!P0 IMAD.MOV.U32 R14, RZ, RZ, 0x7fffffff ;  /* 0x7fffffffff0e8424 */ /* 0x000fe200078e00ff */
[----:B------:R-:W-:Y:S06]  /*05d0*/  @!P0 BRA `(.L_x_11) ;  /* 0x0000000000348947 */ /* 0x000fec0003800000 */
[----:B------:R-:W-:-:S13]  /*05e0*/  FSETP.GTU.FTZ.AND P0, PT, |R3|, +INF , PT ;  /* 0x7f8000000300780b */ /* 0x000fda0003f1c200 */
[----:B------:R-:W-:Y:S01]  /*05f0*/  @P0 FADD.FTZ R14, R3, 1 ;  /* 0x3f800000030e0421 */ /* 0x000fe20000010000 */
[----:B------:R-:W-:Y:S06]  /*0600*/  @P0 BRA `(.L_x_11) ;  /* 0x0000000000280947 */ /* 0x000fec0003800000 */
[----:B------:R-:W-:-:S13]  /*0610*/  FSETP.NEU.FTZ.AND P0, PT, |R3|, +INF , PT ;  /* 0x7f8000000300780b */ /* 0x000fda0003f1d200 */
[----:B------:R-:W-:-:S04]  /*0620*/  @P0 FFMA R15, R3, 1.84467440737095516160e+19, RZ ;  /* 0x5f800000030f0823 */ /* 0x000fc800000000ff */
[----:B------:R-:W0:Y:S02]  /*0630*/  @P0 MUFU.RSQ R14, R15 ;  /* 0x0000000f000e0308 */ /* 0x000e240000001400 */
[----:B0-----:R-:W-:Y:S01]  /*0640*/  @P0 FMUL.FTZ R16, R15, R14 ;  /* 0x0000000e0f100220 */ /* 0x001fe20000410000 */
[----:B------:R-:W-:Y:S01]  /*0650*/  @P0 FMUL.FTZ R18, R14, 0.5 ;  /* 0x3f0000000e120820 */ /* 0x000fe20000410000 */
[----:B------:R-:W-:Y:S02]  /*0660*/  @!P0 IMAD.MOV.U32 R14, RZ, RZ, R3 ;  /* 0x000000ffff0e8224 */ /* 0x000fe400078e0003 */
[----:B------:R-:W-:-:S04]  /*0670*/  @P0 FADD.FTZ R17, -R16, -RZ ;  /* 0x800000ff10110221 */ /* 0x000fc80000010100 */
[----:B------:R-:W-:-:S04]  /*0680*/  @P0 FFMA R17, R16, R17, R15 ;  /* 0x0000001110110223 */ /* 0x000fc8000000000f */
[----:B------:R-:W-:-:S04]  /*0690*/  @P0 FFMA R17, R17, R18, R16 ;  /* 0x0000001211110223 */ /* 0x000fc80000000010 */
[----:B------:R-:W-:-:S07]  /*06a0*/  @P0 FMUL.FTZ R14, R17, 2.3283064365386962891e-10 ;  /* 0x2f800000110e0820 */ /* 0x000fce0000410000 */
.L_x_11:
[----:B------:R-:W-:Y:S01]  /*06b0*/  MOV R3, R14 ;  /* 0x0000000e00037202 */ /* 0x000fe20000000f00 */
[----:B------:R-:W-:Y:S02]  /*06c0*/  IMAD.MOV.U32 R14, RZ, RZ, R19 ;  /* 0x000000ffff0e7224 */ /* 0x000fe400078e0013 */
[----:B------:R-:W-:-:S04]  /*06d0*/  IMAD.MOV.U32 R15, RZ, RZ, 0x0 ;  /* 0x00000000ff0f7424 */ /* 0x000fc800078e00ff */
[----:B------:R-:W-:Y:S05]  /*06e0*/  RET.REL.NODEC R14 `(_Z17computeCollisionsPfS_iS_) ;  /* 0xfffffff80e447950 */ /* 0x000fea0003c3ffff */
        .weak           $__internal_1_$__cuda_sm3x_div_rn_noftz_f32_slowpath
        .type           $__internal_1_$__cuda_sm3x_div_rn_noftz_f32_slowpath,@function
        .size           $__internal_1_$__cuda_sm3x_div_rn_noftz_f32_slowpath,(.L_x_25 - $__internal_1_$__cuda_sm3x_div_rn_noftz_f32_slowpath)
$__internal_1_$__cuda_sm3x_div_rn_noftz_f32_slowpath:
[----:B------:R-:W-:Y:S01]  /*06f0*/  SHF.R.U32.HI R17, RZ, 0x17, R3 ;  /* 0x00000017ff117819 */ /* 0x000fe20000011603 */
[----:B------:R-:W-:Y:S01]  /*0700*/  BSSY.RECONVERGENT B1, `(.L_x_12) ;  /* 0x0000063000017945 */ /* 0x000fe20003800200 */
[----:B------:R-:W-:Y:S02]  /*0710*/  SHF.R.U32.HI R18, RZ, 0x17, R2 ;  /* 0x00000017ff127819 */ /* 0x000fe40000011602 */
[----:B------:R-:W-:Y:S02]  /*0720*/  LOP3.LUT R17, R17, 0xff, RZ, 0xc0, !PT ;  /* 0x000000ff11117812 */ /* 0x000fe400078ec0ff */
[----:B------:R-:W-:Y:S02]  /*0730*/  LOP3.LUT R22, R18, 0xff, RZ, 0xc0, !PT ;  /* 0x000000ff12167812 */ /* 0x000fe400078ec0ff */
[----:B------:R-:W-:Y:S02]  /*0740*/  IADD3 R21, PT, PT, R17, -0x1, RZ ;  /* 0xffffffff11157810 */ /* 0x000fe40007ffe0ff */
[----:B------:R-:W-:Y:S01]  /*0750*/  MOV R19, R3 ;  /* 0x0000000300137202 */ /* 0x000fe20000000f00 */
[----:B------:R-:W-:Y:S01]  /*0760*/  VIADD R20, R22, 0xffffffff ;  /* 0xffffffff16147836 */ /* 0x000fe20000000000 */
[----:B------:R-:W-:-:S04]  /*0770*/  ISETP.GT.U32.AND P0, PT, R21, 0xfd, PT ;  /* 0x000000fd1500780c */ /* 0x000fc80003f04070 */
[----:B------:R-:W-:-:S13]  /*0780*/  ISETP.GT.U32.OR P0, PT, R20, 0xfd, P0 ;  /* 0x000000fd1400780c */ /* 0x000fda0000704470 */
[----:B------:R-:W-:Y:S01]  /*0790*/  @!P0 IMAD.MOV.U32 R18, RZ, RZ, RZ ;  /* 0x000000ffff128224 */ /* 0x000fe200078e00ff */
[----:B------:R-:W-:Y:S06]  /*07a0*/  @!P0 BRA `(.L_x_13) ;  /* 0x00000000005c8947 */ /* 0x000fec0003800000 */
[----:B------:R-:W-:Y:S02]  /*07b0*/  FSETP.GTU.FTZ.AND P0, PT, |R2|, +INF , PT ;  /* 0x7f8000000200780b */ /* 0x000fe40003f1c200 */
[----:B------:R-:W-:-:S04]  /*07c0*/  FSETP.GTU.FTZ.AND P1, PT, |R3|, +INF , PT ;  /* 0x7f8000000300780b */ /* 0x000fc80003f3c200 */
[----:B------:R-:W-:-:S13]  /*07d0*/  PLOP3.LUT P0, PT, P0, P1, PT, 0xf8, 0x8f ;  /* 0x00000000008f781c */ /* 0x000fda0000703f70 */
[----:B------:R-:W-:Y:S05]  /*07e0*/  @P0 BRA `(.L_x_14) ;  /* 0x00000004004c0947 */ /* 0x000fea0003800000 */
[----:B------:R-:W-:-:S13]  /*07f0*/  LOP3.LUT P0, RZ, R19, 0x7fffffff, R2, 0xc8, !PT ;  /* 0x7fffffff13ff7812 */ /* 0x000fda000780c802 */
[----:B------:R-:W-:Y:S05]  /*0800*/  @!P0 BRA `(.L_x_15) ;  /* 0x00000004003c8947 */ /* 0x000fea0003800000 */
[C---:B------:R-:W-:Y:S02]  /*0810*/  FSETP.NEU.FTZ.AND P2, PT, |R2|.reuse, +INF , PT ;  /* 0x7f8000000200780b */ /* 0x040fe40003f5d200 */
[----:B------:R-:W-:Y:S02]  /*0820*/  FSETP.NEU.FTZ.AND P1, PT, |R3|, +INF , PT ;  /* 0x7f8000000300780b */ /* 0x000fe40003f3d200 */
[----:B------:R-:W-:-:S11]  /*0830*/  FSETP.NEU.FTZ.AND P0, PT, |R2|, +INF , PT ;  /* 0x7f8000000200780b */ /* 0x000fd60003f1d200 */
[----:B------:R-:W-:Y:S05]  /*0840*/  @!P1 BRA !P2, `(.L_x_15) ;  /* 0x00000004002c9947 */ /* 0x000fea0005000000 */
[----:B------:R-:W-:-:S04]  /*0850*/  LOP3.LUT P2, RZ, R2, 0x7fffffff, RZ, 0xc0, !PT ;  /* 0x7fffffff02ff7812 */ /* 0x000fc8000784c0ff */
[----:B------:R-:W-:-:S13]  /*0860*/  PLOP3.LUT P1, PT, P1, P2, PT, 0x2f, 0xf2 ;  /* 0x0000000000f2781c */ /* 0x000fda0000f24577 */
[----:B------:R-:W-:Y:S05]  /*0870*/  @P1 BRA `(.L_x_16) ;  /* 0x0000000400181947 */ /* 0x000fea0003800000 */
[----:B------:R-:W-:-:S04]  /*0880*/  LOP3.LUT P1, RZ, R19, 0x7fffffff, RZ, 0xc0, !PT ;  /* 0x7fffffff13ff7812 */ /* 0x000fc8000782c0ff */
[----:B------:R-:W-:-:S13]  /*0890*/  PLOP3.LUT P0, PT, P0, P1, PT, 0x2f, 0xf2 ;  /* 0x0000000000f2781c */ /* 0x000fda0000702577 */
[----:B------:R-:W-:Y:S05]  /*08a0*/  @P0 BRA `(.L_x_17) ;  /* 0x0000000400000947 */ /* 0x000fea0003800000 */
[----:B------:R-:W-:Y:S02]  /*08b0*/  ISETP.GE.AND P0, PT, R20, RZ, PT ;  /* 0x000000ff1400720c */ /* 0x000fe40003f06270 */
[----:B------:R-:W-:-:S11]  /*08c0*/  ISETP.GE.AND P1, PT, R21, RZ, PT ;  /* 0x000000ff1500720c */ /* 0x000fd60003f26270 */
[----:B------:R-:W-:Y:S01]  /*08d0*/  @P0 MOV R18, RZ ;  /* 0x000000ff00120202 */ /* 0x000fe20000000f00 */
[----:B------:R-:W-:Y:S02]  /*08e0*/  @!P0 IMAD.MOV.U32 R18, RZ, RZ, -0x40 ;  /* 0xffffffc0ff128424 */ /* 0x000fe400078e00ff */
[----:B------:R-:W-:Y:S01]  /*08f0*/  @!P0 FFMA R2, R2, 1.84467440737095516160e+19, RZ ;  /* 0x5f80000002028823 */ /* 0x000fe200000000ff */
[----:B------:R-:W-:Y:S02]  /*0900*/  @!P1 FFMA R19, R3, 1.84467440737095516160e+19, RZ ;  /* 0x5f80000003139823 */ /* 0x000fe400000000ff */
[----:B------:R-:W-:-:S07]  /*0910*/  @!P1 IADD3 R18, PT, PT, R18, 0x40, RZ ;  /* 0x0000004012129810 */ /* 0x000fce0007ffe0ff */
.L_x_13:
[----:B------:R-:W-:Y:S01]  /*0920*/  LEA R20, R17, 0xc0800000, 0x17 ;  /* 0xc080000011147811 */ /* 0x000fe200078eb8ff */
[----:B------:R-:W-:Y:S01]  /*0930*/  BSSY.RECONVERGENT B2, `(.L_x_18) ;  /* 0x0000036000027945 */ /* 0x000fe20003800200 */
[----:B------:R-:W-:-:S03]  /*0940*/  IADD3 R22, PT, PT, R22, -0x7f, RZ ;  /* 0xffffff8116167810 */ /* 0x000fc60007ffe0ff */
[----:B------:R-:W-:Y:S02]  /*0950*/  IMAD.IADD R23, R19, 0x1, -R20 ;  /* 0x0000000113177824 */ /* 0x000fe400078e0a14 */
[C---:B------:R-:W-:Y:S02]  /*0960*/  IMAD R2, R22.reuse, -0x800000, R2 ;  /* 0xff80000016027824 */ /* 0x040fe400078e0202 */
[----:B------:R0:W1:Y:S01]  /*0970*/  MUFU.RCP R19, R23 ;  /* 0x0000001700137308 */ /* 0x0000620000001000 */
[----:B------:R-:W-:Y:S01]  /*0980*/  FADD.FTZ R21, -R23, -RZ ;  /* 0x800000ff17157221 */ /* 0x000fe20000010100 */
[----:B0-----:R-:W-:-:S05]  /*0990*/  IADD3 R23, PT, PT, R22, 0x7f, -R17 ;  /* 0x0000007f16177810 */ /* 0x001fca0007ffe811 */
[----:B------:R-:W-:Y:S02]  /*09a0*/  IMAD.IADD R23, R23, 0x1, R18 ;  /* 0x0000000117177824 */ /* 0x000fe400078e0212 */
[----:B-1----:R-:W-:-:S04]  /*09b0*/  FFMA R20, R19, R21, 1 ;  /* 0x3f80000013147423 */ /* 0x002fc80000000015 */
[----:B------:R-:W-:-:S04]  /*09c0*/  FFMA R19, R19, R20, R19 ;  /* 0x0000001413137223 */ /* 0x000fc80000000013 */
[----:B------:R-:W-:-:S04]  /*09d0*/  FFMA R20, R2, R19, RZ ;  /* 0x0000001302147223 */ /* 0x000fc800000000ff */
[----:B------:R-:W-:-:S04]  /*09e0*/  FFMA R24, R21, R20, R2 ;  /* 0x0000001415187223 */ /* 0x000fc80000000002 */
[----:B------:R-:W-:-:S04]  /*09f0*/  FFMA R20, R19, R24, R20 ;  /* 0x0000001813147223 */ /* 0x000fc80000000014 */
[----:B------:R-:W-:-:S04]  /*0a00*/  FFMA R21, R21, R20, R2 ;  /* 0x0000001415157223 */ /* 0x000fc80000000002 */
[----:B------:R-:W-:-:S05]  /*0a10*/  FFMA R2, R19, R21, R20 ;  /* 0x0000001513027223 */ /* 0x000fca0000000014 */
[----:B------:R-:W-:-:S04]  /*0a20*/  SHF.R.U32.HI R17, RZ, 0x17, R2 ;  /* 0x00000017ff117819 */ /* 0x000fc80000011602 */
[----:B------:R-:W-:-:S04]  /*0a30*/  LOP3.LUT R17, R17, 0xff, RZ, 0xc0, !PT ;  /* 0x000000ff11117812 */ /* 0x000fc800078ec0ff */
[----:B------:R-:W-:-:S05]  /*0a40*/  IADD3 R22, PT, PT, R17, R23, RZ ;  /* 0x0000001711167210 */ /* 0x000fca0007ffe0ff */
[----:B------:R-:W-:-:S05]  /*0a50*/  VIADD R17, R22, 0xffffffff ;  /* 0xffffffff16117836 */ /* 0x000fca0000000000 */
[----:B------:R-:W-:-:S13]  /*0a60*/  ISETP.GE.U32.AND P0, PT, R17, 0xfe, PT ;  /* 0x000000fe1100780c */ /* 0x000fda0003f06070 */
[----:B------:R-:W-:Y:S05]  /*0a70*/  @!P0 BRA `(.L_x_19) ;  /* 0x0000000000808947 */ /* 0x000fea0003800000 */
[----:B------:R-:W-:-:S13]  /*0a80*/  ISETP.GT.AND P0, PT, R22, 0xfe, PT ;  /* 0x000000fe1600780c */ /* 0x000fda0003f04270 */
[----:B------:R-:W-:Y:S05]  /*0a90*/  @P0 BRA `(.L_x_20) ;  /* 0x00000000006c0947 */ /* 0x000fea0003800000 */
[----:B------:R-:W-:-:S13]  /*0aa0*/  ISETP.GE.AND P0, PT, R22, 0x1, PT ;  /* 0x000000011600780c */ /* 0x000fda0003f06270 */
[----:B------:R-:W-:Y:S05]  /*0ab0*/  @P0 BRA `(.L_x_21) ;  /* 0x0000000000740947 */ /* 0x000fea0003800000 */
[----:B------:R-:W-:Y:S02]  /*0ac0*/  ISETP.GE.AND P0, PT, R22, -0x18, PT ;  /* 0xffffffe81600780c */ /* 0x000fe40003f06270 */
[----:B------:R-:W-:-:S11]  /*0ad0*/  LOP3.LUT R2, R2, 0x80000000, RZ, 0xc0, !PT ;  /* 0x8000000002027812 */ /* 0x000fd600078ec0ff */
[----:B------:R-:W-:Y:S05]  /*0ae0*/  @!P0 BRA `(.L_x_21) ;  /* 0x0000000000688947 */ /* 0x000fea0003800000 */
[-CC-:B------:R-:W-:Y:S01]  /*0af0*/  FFMA.RZ R17, R19, R21.reuse, R20.reuse ;  /* 0x0000001513117223 */ /* 0x180fe2000000c014 */
[C---:B------:R-:W-:Y:S02]  /*0b00*/  ISETP.NE.AND P2, PT, R22.reuse, RZ, PT ;  /* 0x000000ff1600720c */ /* 0x040fe40003f45270 */
[C---:B------:R-:W-:Y:S02]  /*0b10*/  ISETP.NE.AND P1, PT, R22.reuse, RZ, PT ;  /* 0x000000ff1600720c */ /* 0x040fe40003f25270 */
[----:B------:R-:W-:Y:S01]  /*0b20*/  LOP3.LUT R18, R17, 0x7fffff, RZ, 0xc0, !PT ;  /* 0x007fffff11127812 */ /* 0x000fe200078ec0ff */
[CCC-:B------:R-:W-:Y:S01]  /*0b30*/  FFMA.RP R17, R19.reuse, R21.reuse, R20.reuse ;  /* 0x0000001513117223 */ /* 0x1c0fe20000008014 */
[----:B------:R-:W-:Y:S01]  /*0b40*/  FFMA.RM R20, R19, R21, R20 ;  /* 0x0000001513147223 */ /* 0x000fe20000004014 */
[----:B------:R-:W-:Y:S01]  /*0b50*/  IADD3 R19, PT, PT, R22, 0x20, RZ ;  /* 0x0000002016137810 */ /* 0x000fe20007ffe0ff */
[----:B------:R-:W-:Y:S01]  /*0b60*/  IMAD.MOV R21, RZ, RZ, -R22 ;  /* 0x000000ffff157224 */ /* 0x000fe200078e0a16 */
[----:B------:R-:W-:-:S02]  /*0b70*/  LOP3.LUT R18, R18, 0x800000, RZ, 0xfc, !PT ;  /* 0x0080000012127812 */ /* 0x000fc400078efcff */
[----:B------:R-:W-:Y:S02]  /*0b80*/  FSETP.NEU.FTZ.AND P0, PT, R17, R20, PT ;  /* 0x000000141100720b */ /* 0x000fe40003f1d000 */
[----:B------:R-:W-:Y:S02]  /*0b90*/  SHF.L.U32 R19, R18, R19, RZ ;  /* 0x0000001312137219 */ /* 0x000fe400000006ff */
[----:B------:R-:W-:Y:S02]  /*0ba0*/  SEL R17, R21, RZ, P2 ;  /* 0x000000ff15117207 */ /* 0x000fe40001000000 */
[----:B------:R-:W-:Y:S02]  /*0bb0*/  ISETP.NE.AND P1, PT, R19, RZ, P1 ;  /* 0x000000ff1300720c */ /* 0x000fe40000f25270 */
[----:B------:R-:W-:Y:S02]  /*0bc0*/  SHF.R.U32.HI R17, RZ, R17, R18 ;  /* 0x00000011ff117219 */ /* 0x000fe40000011612 */
[----:B------:R-:W-:-:S02]  /*0bd0*/  PLOP3.LUT P0, PT, P0, P1, PT, 0xf8, 0x8f ;  /* 0x00000000008f781c */ /* 0x000fc40000703f70 */
[----:B------:R-:W-:Y:S02]  /*0be0*/  SHF.R.U32.HI R19, RZ, 0x1, R17 ;  /* 0x00000001ff137819 */ /* 0x000fe40000011611 */
[----:B------:R-:W-:-:S04]  /*0bf0*/  SEL R18, RZ, 0x1, !P0 ;  /* 0x00000001ff127807 */ /* 0x000fc80004000000 */
[----:B------:R-:W-:-:S04]  /*0c00*/  LOP3.LUT R18, R18, 0x1, R19, 0xf8, !PT ;  /* 0x0000000112127812 */ /* 0x000fc800078ef813 */
[----:B------:R-:W-:-:S04]  /*0c10*/  LOP3.LUT R18, R18, R17, RZ, 0xc0, !PT ;  /* 0x0000001112127212 */ /* 0x000fc800078ec0ff */
[----:B------:R-:W-:-:S04]  /*0c20*/  IADD3 R19, PT, PT, R19, R18, RZ ;  /* 0x0000001213137210 */ /* 0x000fc80007ffe0ff */
[----:B------:R-:W-:Y:S01]  /*0c30*/  LOP3.LUT R2, R19, R2, RZ, 0xfc, !PT ;  /* 0x0000000213027212 */ /* 0x000fe200078efcff */
[----:B------:R-:W-:Y:S06]  /*0c40*/  BRA `(.L_x_21) ;  /* 0x0000000000107947 */ /* 0x000fec0003800000 */
.L_x_20:
[----:B------:R-:W-:-:S04]  /*0c50*/  LOP3.LUT R2, R2, 0x80000000, RZ, 0xc0, !PT ;  /* 0x8000000002027812 */ /* 0x000fc800078ec0ff */
[----:B------:R-:W-:Y:S01]  /*0c60*/  LOP3.LUT R2, R2, 0x7f800000, RZ, 0xfc, !PT ;  /* 0x7f80000002027812 */ /* 0x000fe200078efcff */
[----:B------:R-:W-:Y:S06]  /*0c70*/  BRA `(.L_x_21) ;  /* 0x0000000000047947 */ /* 0x000fec0003800000 */
.L_x_19:
[----:B------:R-:W-:-:S07]  /*0c80*/  IMAD R2, R23, 0x800000, R2 ;  /* 0x0080000017027824 */ /* 0x000fce00078e0202 */
.L_x_21:
[----:B------:R-:W-:Y:S05]  /*0c90*/  BSYNC.RECONVERGENT B2 ;  /* 0x0000000000027941 */ /* 0x000fea0003800200 */
.L_x_18:
[----:B------:R-:W-:Y:S05]  /*0ca0*/  BRA `(.L_x_22) ;  /* 0x0000000000207947 */ /* 0x000fea0003800000 */
.L_x_17:
[----:B------:R-:W-:-:S04]  /*0cb0*/  LOP3.LUT R2, R19, 0x80000000, R2, 0x48, !PT ;  /* 0x8000000013027812 */ /* 0x000fc800078e4802 */
[----:B------:R-:W-:Y:S01]  /*0cc0*/  LOP3.LUT R2, R2, 0x7f800000, RZ, 0xfc, !PT ;  /* 0x7f80000002027812 */ /* 0x000fe200078efcff */
[----:B------:R-:W-:Y:S06]  /*0cd0*/  BRA `(.L_x_22) ;  /* 0x0000000000147947 */ /* 0x000fec0003800000 */
.L_x_16:
[----:B------:R-:W-:Y:S01]  /*0ce0*/  LOP3.LUT R2, R19, 0x80000000, R2, 0x48, !PT ;  /* 0x8000000013027812 */ /* 0x000fe200078e4802 */
[----:B------:R-:W-:Y:S06]  /*0cf0*/  BRA `(.L_x_22) ;  /* 0x00000000000c7947 */ /* 0x000fec0003800000 */
.L_x_15:
[----:B------:R-:W0:Y:S01]  /*0d00*/  MUFU.RSQ R2, -QNAN ;  /* 0xffc0000000027908 */ /* 0x000e220000001400 */
[----:B------:R-:W-:Y:S05]  /*0d10*/  BRA `(.L_x_22) ;  /* 0x0000000000047947 */ /* 0x000fea0003800000 */
.L_x_14:
[----:B------:R-:W-:-:S07]  /*0d20*/  FADD.FTZ R2, R2, R3 ;  /* 0x0000000302027221 */ /* 0x000fce0000010000 */
.L_x_22:
[----:B------:R-:W-:Y:S05]  /*0d30*/  BSYNC.RECONVERGENT B1 ;  /* 0x0000000000017941 */ /* 0x000fea0003800200 */
.L_x_12:
[----:B------:R-:W-:-:S04]  /*0d40*/  HFMA2 R17, -RZ, RZ, 0, 0 ;  /* 0x00000000ff117431 */ /* 0x000fc800000001ff */
[----:B0-----:R-:W-:Y:S05]  /*0d50*/  RET.REL.NODEC R16 `(_Z17computeCollisionsPfS_iS_) ;  /* 0xfffffff010a87950 */ /* 0x001fea0003c3ffff */
.L_x_23:
        /* <DEDUP_REMOVED lines=10> */
.L_x_25:


//--------------------- .nv.shared.reserved.0     --------------------------
	.section	.nv.shared.reserved.0,"aw",@nobits
	.weak		__nv_reservedSMEM_offset_0_alias
	.size		__nv_reservedSMEM_offset_0_alias, 0, 64
	.other		__nv_reservedSMEM_offset_0_alias,@"STO_CUDA_RESERVED_SHARED STV_DEFAULT"
__nv_reservedSMEM_offset_0_alias:
	.zero		0
	.zero		64


//--------------------- .nv.constant0._Z19integrateVelocitiesPfS_if --------------------------
	.section	.nv.constant0._Z19integrateVelocitiesPfS_if,"a",@progbits
	.sectionflags	@""
	.align	4
.nv.constant0._Z19integrateVelocitiesPfS_if:
	.zero		920


//--------------------- .nv.constant0._Z18integratePositionsiPfS_S_S_S_S_ifS_f --------------------------
	.section	.nv.constant0._Z18integratePositionsiPfS_S_S_S_S_ifS_f,"a",@progbits
	.sectionflags	@""
	.align	4
.nv.constant0._Z18integratePositionsiPfS_S_S_S_S_ifS_f:
	.zero		972


//--------------------- .nv.constant0._Z17computeCollisionsPfS_iS_ --------------------------
	.section	.nv.constant0._Z17computeCollisionsPfS_iS_,"a",@progbits
	.sectionflags	@""
	.align	4
.nv.constant0._Z17computeCollisionsPfS_iS_:
	.zero		928


//--------------------- SYMBOLS --------------------------

	.type		.nv.reservedSmem.offset0,@object
	.size		.nv.reservedSmem.offset0,0x4
